	.headerflags	@"EF_CUDA_TEXMODE_UNIFIED EF_CUDA_64BIT_ADDRESS EF_CUDA_ACCELERATORS EF_CUDA_SM90 EF_CUDA_VIRTUAL_SM(EF_CUDA_SM90)"
	.elftype	@"ET_EXEC"


//--------------------- .nv.info                  --------------------------
	.section	.nv.info,"",@"SHT_CUDA_INFO"
	.align	4


	//----- nvinfo : EIATTR_REGCOUNT
	.align		4
        /*0000*/ 	.byte	0x04, 0x2f
        /*0002*/ 	.short	(.L_1 - .L_0)
	.align		4
.L_0:
        /*0004*/ 	.word	index@(triton_poi_fused_convolution_2)
        /*0008*/ 	.word	0x0000000c


	//----- nvinfo : EIATTR_MIN_STACK_SIZE
	.align		4
.L_1:
        /*000c*/ 	.byte	0x04, 0x12
        /*000e*/ 	.short	(.L_3 - .L_2)
	.align		4
.L_2:
        /*0010*/ 	.word	index@(triton_poi_fused_convolution_2)
        /*0014*/ 	.word	0x00000000


	//----- nvinfo : EIATTR_FRAME_SIZE
	.align		4
.L_3:
        /*0018*/ 	.byte	0x04, 0x11
        /*001a*/ 	.short	(.L_5 - .L_4)
	.align		4
.L_4:
        /*001c*/ 	.word	index@(triton_poi_fused_convolution_2)
        /*0020*/ 	.word	0x00000000


	//----- nvinfo : EIATTR_MIN_STACK_SIZE
	.align		4
.L_5:
        /*0024*/ 	.byte	0x04, 0x12
        /*0026*/ 	.short	(.L_7 - .L_6)
	.align		4
.L_6:
        /*0028*/ 	.word	index@(triton_poi_fused_convolution_2)
        /*002c*/ 	.word	0x00000000
.L_7:


//--------------------- .nv.info.triton_poi_fused_convolution_2 --------------------------
	.section	.nv.info.triton_poi_fused_convolution_2,"",@"SHT_CUDA_INFO"
	.sectionflags	@""
	.align	4


	//----- nvinfo : EIATTR_CUDA_API_VERSION
	.align		4
        /*0000*/ 	.byte	0x04, 0x37
        /*0002*/ 	.short	(.L_9 - .L_8)
.L_8:
        /*0004*/ 	.word	0x0000007c


	//----- nvinfo : EIATTR_KPARAM_INFO
	.align		4
.L_9:
        /*0008*/ 	.byte	0x04, 0x17
        /*000a*/ 	.short	(.L_11 - .L_10)
.L_10:
        /*000c*/ 	.word	0x00000000
        /*0010*/ 	.short	0x0002
        /*0012*/ 	.short	0x0010
        /*0014*/ 	.byte	0x00, 0xf0, 0x11, 0x00


	//----- nvinfo : EIATTR_KPARAM_INFO
	.align		4
.L_11:
        /*0018*/ 	.byte	0x04, 0x17
        /*001a*/ 	.short	(.L_13 - .L_12)
.L_12:
        /*001c*/ 	.word	0x00000000
        /*0020*/ 	.short	0x0001
        /*0022*/ 	.short	0x0008
        /*0024*/ 	.byte	0x00, 0xf4, 0x21, 0x00


	//----- nvinfo : EIATTR_KPARAM_INFO
	.align		4
.L_13:
        /*0028*/ 	.byte	0x04, 0x17
        /*002a*/ 	.short	(.L_15 - .L_14)
.L_14:
        /*002c*/ 	.word	0x00000000
        /*0030*/ 	.short	0x0000
        /*0032*/ 	.short	0x0000
        /*0034*/ 	.byte	0x00, 0xf4, 0x21, 0x00


	//----- nvinfo : EIATTR_SPARSE_MMA_MASK
	.align		4
.L_15:
        /*0038*/ 	.byte	0x03, 0x50
        /*003a*/ 	.short	0x0000


	//----- nvinfo : EIATTR_MAXREG_COUNT
	.align		4
        /*003c*/ 	.byte	0x03, 0x1b
        /*003e*/ 	.short	0x00ff


	//----- nvinfo : EIATTR_EXIT_INSTR_OFFSETS
	.align		4
        /*0040*/ 	.byte	0x04, 0x1c
        /*0042*/ 	.short	(.L_17 - .L_16)


	//   ....[0]....
.L_16:
        /*0044*/ 	.word	0x00000170


	//   ....[1]....
        /*0048*/ 	.word	0x00000190


	//----- nvinfo : EIATTR_REQNTID
	.align		4
.L_17:
        /*004c*/ 	.byte	0x04, 0x10
        /*004e*/ 	.short	(.L_19 - .L_18)
.L_18:
        /*0050*/ 	.word	0x00000080
        /*0054*/ 	.word	0x00000001
        /*0058*/ 	.word	0x00000001


	//----- nvinfo : EIATTR_CBANK_PARAM_SIZE
	.align		4
.L_19:
        /*005c*/ 	.byte	0x03, 0x19
        /*005e*/ 	.short	0x0014


	//----- nvinfo : EIATTR_PARAM_CBANK
	.align		4
        /*0060*/ 	.byte	0x04, 0x0a
        /*0062*/ 	.short	(.L_21 - .L_20)
	.align		4
.L_20:
        /*0064*/ 	.word	index@(.nv.constant0.triton_poi_fused_convolution_2)
        /*0068*/ 	.short	0x0210
        /*006a*/ 	.short	0x0014


	//----- nvinfo : EIATTR_SW_WAR
	.align		4
.L_21:
        /*006c*/ 	.byte	0x04, 0x36
        /*006e*/ 	.short	(.L_23 - .L_22)
.L_22:
        /*0070*/ 	.word	0x00000008
.L_23:


//--------------------- .nv.callgraph             --------------------------
	.section	.nv.callgraph,"",@"SHT_CUDA_CALLGRAPH"
	.align	4
	.sectionentsize	8
	.align		4
        /*0000*/ 	.word	0x00000000
	.align		4
        /*0004*/ 	.word	0xffffffff
	.align		4
        /*0008*/ 	.word	0x00000000
	.align		4
        /*000c*/ 	.word	0xfffffffe
	.align		4
        /*0010*/ 	.word	0x00000000
	.align		4
        /*0014*/ 	.word	0xfffffffd
	.align		4
        /*0018*/ 	.word	0x00000000
	.align		4
        /*001c*/ 	.word	0xfffffffc


//--------------------- .text.triton_poi_fused_convolution_2 --------------------------
	.section	.text.triton_poi_fused_convolution_2,"ax",@progbits
	.align	128
        .global         triton_poi_fused_convolution_2
        .type           triton_poi_fused_convolution_2,@function
        .size           triton_poi_fused_convolution_2,(.L_x_1 - triton_poi_fused_convolution_2)
        .other          triton_poi_fused_convolution_2,@"STO_CUDA_ENTRY STV_DEFAULT"
triton_poi_fused_convolution_2:
.text.triton_poi_fused_convolution_2:
[----:B------:R-:W0:Y:S02]  /*0000*/  LDC R1, c[0x0][0x28] ;  /* 0x00000a00ff017b82 */ /* 0x000e240000000800 */
[----:B------:R-:W1:Y:S01]  /*0010*/  S2R R0, SR_TID.X ;  /* 0x0000000000007919 */ /* 0x000e620000002100 */
[----:B------:R-:W2:Y:S01]  /*0020*/  LDC.64 R2, c[0x0][0x210] ;  /* 0x00008400ff027b82 */ /* 0x000ea20000000a00 */
[----:B------:R-:W-:Y:S01]  /*0030*/  ULDC.64 UR4, c[0x0][0x208] ;  /* 0x0000820000047ab9 */ /* 0x000fe20000000a00 */
[----:B------:R-:W3:Y:S01]  /*0040*/  S2R R7, SR_CTAID.X ;  /* 0x0000000000077919 */ /* 0x000ee20000002500 */
[----:B-1----:R-:W-:Y:S02]  /*0050*/  LOP3.LUT R0, R0, 0x7f, RZ, 0xc0, !PT ;  /* 0x0000007f00007812 */ /* 0x002fe400078ec0ff */
[----:B---3--:R-:W-:-:S03]  /*0060*/  SHF.R.S32.HI R4, RZ, 0x18, R7 ;  /* 0x00000018ff047819 */ /* 0x008fc60000011407 */
[----:B------:R-:W-:Y:S01]  /*0070*/  IMAD R7, R7, 0x80, R0 ;  /* 0x0000008007077824 */ /* 0x000fe200078e0200 */
[----:B------:R-:W-:-:S03]  /*0080*/  SGXT R0, R4, 0x1 ;  /* 0x000000010400781a */ /* 0x000fc60000000200 */
[C---:B--2---:R-:W-:Y:S01]  /*0090*/  IMAD.WIDE R2, R7.reuse, 0x4, R2 ;  /* 0x0000000407027825 */ /* 0x044fe200078e0202 */
[----:B------:R-:W1:Y:S01]  /*00a0*/  LDC.64 R4, c[0x0][0x218] ;  /* 0x00008600ff047b82 */ /* 0x000e620000000a00 */
[----:B------:R-:W-:Y:S02]  /*00b0*/  ISETP.GE.AND P0, PT, R7, 0x80, PT ;  /* 0x000000800700780c */ /* 0x000fe40003f06270 */
[----:B------:R-:W-:Y:S01]  /*00c0*/  LEA.HI R0, R0, R7, RZ, 0x4 ;  /* 0x0000000700007211 */ /* 0x000fe200078f20ff */
[----:B------:R-:W-:-:S03]  /*00d0*/  IMAD.MOV.U32 R7, RZ, RZ, RZ ;  /* 0x000000ffff077224 */ /* 0x000fc600078e00ff */
[----:B------:R-:W-:-:S04]  /*00e0*/  SHF.R.S32.HI R9, RZ, 0x4, R0 ;  /* 0x00000004ff097819 */ /* 0x000fc80000011400 */
[----:B------:R-:W-:-:S04]  /*00f0*/  LEA.HI R0, R0, R9, RZ, 0x1 ;  /* 0x0000000900007211 */ /* 0x000fc800078f08ff */
[----:B------:R-:W-:-:S05]  /*0100*/  LOP3.LUT R0, R0, 0xfffffffe, RZ, 0xc0, !PT ;  /* 0xfffffffe00007812 */ /* 0x000fca00078ec0ff */
[----:B------:R-:W-:Y:S02]  /*0110*/  IMAD.IADD R9, R9, 0x1, -R0 ;  /* 0x0000000109097824 */ /* 0x000fe400078e0a00 */
[----:B------:R-:W-:Y:S02]  /*0120*/  IMAD.MOV.U32 R0, RZ, RZ, RZ ;  /* 0x000000ffff007224 */ /* 0x000fe400078e00ff */
[----:B-1----:R-:W-:-:S04]  /*0130*/  IMAD.WIDE R4, R9, 0x4, R4 ;  /* 0x0000000409047825 */ /* 0x002fc800078e0204 */
[----:B------:R-:W2:Y:S04]  /*0140*/  @!P0 LDG.E R0, desc[UR4][R2.64] ;  /* 0x0000000402008981 */ /* 0x000ea8000c1e1900 */
[----:B------:R-:W2:Y:S02]  /*0150*/  @!P0 LDG.E.EL R7, desc[UR4][R4.64] ;  /* 0x0000000404078981 */ /* 0x000ea4000c2e1900 */
[----:B--2---:R-:W-:Y:S01]  /*0160*/  FADD R7, R7, R0 ;  /* 0x0000000007077221 */ /* 0x004fe20000000000 */
[----:B------:R-:W-:Y:S06]  /*0170*/  @P0 EXIT ;  /* 0x000000000000094d */ /* 0x000fec0003800000 */
[----:B------:R-:W-:Y:S01]  /*0180*/  STG.E desc[UR4][R2.64], R7 ;  /* 0x0000000702007986 */ /* 0x000fe2000c101904 */
[----:B------:R-:W-:Y:S05]  /*0190*/  EXIT ;  /* 0x000000000000794d */ /* 0x000fea0003800000 */
.L_x_0:
[----:B------:R-:W-:-:S00]  /*01a0*/  BRA `(.L_x_0) ;  /* 0xfffffffc00fc7947 */ /* 0x000fc0000383ffff */
[----:B------:R-:W-:-:S00]  /*01b0*/  NOP ;  /* 0x0000000000007918 */ /* 0x000fc00000000000 */
        /* <DEDUP_REMOVED lines=12> */
.L_x_1:


//--------------------- .nv.constant0.triton_poi_fused_convolution_2 --------------------------
	.section	.nv.constant0.triton_poi_fused_convolution_2,"a",@progbits
	.sectionflags	@""
	.align	4
.nv.constant0.triton_poi_fused_convolution_2:
	.zero		548
